	.headerflags	@"EF_CUDA_TEXMODE_UNIFIED EF_CUDA_64BIT_ADDRESS EF_CUDA_ACCELERATORS EF_CUDA_SM90 EF_CUDA_VIRTUAL_SM(EF_CUDA_SM90)"
	.elftype	@"ET_EXEC"


//--------------------- .nv.info                  --------------------------
	.section	.nv.info,"",@"SHT_CUDA_INFO"
	.align	4


	//----- nvinfo : EIATTR_REGCOUNT
	.align		4
        /*0000*/ 	.byte	0x04, 0x2f
        /*0002*/ 	.short	(.L_1 - .L_0)
	.align		4
.L_0:
        /*0004*/ 	.word	index@(triton_poi_fused__to_copy_arange_clamp_mul_sub_55)
        /*0008*/ 	.word	0x0000000c


	//----- nvinfo : EIATTR_MIN_STACK_SIZE
	.align		4
.L_1:
        /*000c*/ 	.byte	0x04, 0x12
        /*000e*/ 	.short	(.L_3 - .L_2)
	.align		4
.L_2:
        /*0010*/ 	.word	index@(triton_poi_fused__to_copy_arange_clamp_mul_sub_55)
        /*0014*/ 	.word	0x00000000


	//----- nvinfo : EIATTR_FRAME_SIZE
	.align		4
.L_3:
        /*0018*/ 	.byte	0x04, 0x11
        /*001a*/ 	.short	(.L_5 - .L_4)
	.align		4
.L_4:
        /*001c*/ 	.word	index@(triton_poi_fused__to_copy_arange_clamp_mul_sub_55)
        /*0020*/ 	.word	0x00000000


	//----- nvinfo : EIATTR_MIN_STACK_SIZE
	.align		4
.L_5:
        /*0024*/ 	.byte	0x04, 0x12
        /*0026*/ 	.short	(.L_7 - .L_6)
	.align		4
.L_6:
        /*0028*/ 	.word	index@(triton_poi_fused__to_copy_arange_clamp_mul_sub_55)
        /*002c*/ 	.word	0x00000000
.L_7:


//--------------------- .nv.info.triton_poi_fused__to_copy_arange_clamp_mul_sub_55 --------------------------
	.section	.nv.info.triton_poi_fused__to_copy_arange_clamp_mul_sub_55,"",@"SHT_CUDA_INFO"
	.sectionflags	@""
	.align	4


	//----- nvinfo : EIATTR_CUDA_API_VERSION
	.align		4
        /*0000*/ 	.byte	0x04, 0x37
        /*0002*/ 	.short	(.L_9 - .L_8)
.L_8:
        /*0004*/ 	.word	0x0000007c


	//----- nvinfo : EIATTR_KPARAM_INFO
	.align		4
.L_9:
        /*0008*/ 	.byte	0x04, 0x17
        /*000a*/ 	.short	(.L_11 - .L_10)
.L_10:
        /*000c*/ 	.word	0x00000000
        /*0010*/ 	.short	0x0001
        /*0012*/ 	.short	0x0008
        /*0014*/ 	.byte	0x00, 0xf0, 0x11, 0x00


	//----- nvinfo : EIATTR_KPARAM_INFO
	.align		4
.L_11:
        /*0018*/ 	.byte	0x04, 0x17
        /*001a*/ 	.short	(.L_13 - .L_12)
.L_12:
        /*001c*/ 	.word	0x00000000
        /*0020*/ 	.short	0x0000
        /*0022*/ 	.short	0x0000
        /*0024*/ 	.byte	0x00, 0xf4, 0x21, 0x00


	//----- nvinfo : EIATTR_SPARSE_MMA_MASK
	.align		4
.L_13:
        /*0028*/ 	.byte	0x03, 0x50
        /*002a*/ 	.short	0x0000


	//----- nvinfo : EIATTR_MAXREG_COUNT
	.align		4
        /*002c*/ 	.byte	0x03, 0x1b
        /*002e*/ 	.short	0x00ff


	//----- nvinfo : EIATTR_EXIT_INSTR_OFFSETS
	.align		4
        /*0030*/ 	.byte	0x04, 0x1c
        /*0032*/ 	.short	(.L_15 - .L_14)


	//   ....[0]....
.L_14:
        /*0034*/ 	.word	0x00000160


	//   ....[1]....
        /*0038*/ 	.word	0x00000190


	//----- nvinfo : EIATTR_REQNTID
	.align		4
.L_15:
        /*003c*/ 	.byte	0x04, 0x10
        /*003e*/ 	.short	(.L_17 - .L_16)
.L_16:
        /*0040*/ 	.word	0x00000020
        /*0044*/ 	.word	0x00000001
        /*0048*/ 	.word	0x00000001


	//----- nvinfo : EIATTR_CBANK_PARAM_SIZE
	.align		4
.L_17:
        /*004c*/ 	.byte	0x03, 0x19
        /*004e*/ 	.short	0x000c


	//----- nvinfo : EIATTR_PARAM_CBANK
	.align		4
        /*0050*/ 	.byte	0x04, 0x0a
        /*0052*/ 	.short	(.L_19 - .L_18)
	.align		4
.L_18:
        /*0054*/ 	.word	index@(.nv.constant0.triton_poi_fused__to_copy_arange_clamp_mul_sub_55)
        /*0058*/ 	.short	0x0210
        /*005a*/ 	.short	0x000c


	//----- nvinfo : EIATTR_SW_WAR
	.align		4
.L_19:
        /*005c*/ 	.byte	0x04, 0x36
        /*005e*/ 	.short	(.L_21 - .L_20)
.L_20:
        /*0060*/ 	.word	0x00000008
.L_21:


//--------------------- .nv.callgraph             --------------------------
	.section	.nv.callgraph,"",@"SHT_CUDA_CALLGRAPH"
	.align	4
	.sectionentsize	8
	.align		4
        /*0000*/ 	.word	0x00000000
	.align		4
        /*0004*/ 	.word	0xffffffff
	.align		4
        /*0008*/ 	.word	0x00000000
	.align		4
        /*000c*/ 	.word	0xfffffffe
	.align		4
        /*0010*/ 	.word	0x00000000
	.align		4
        /*0014*/ 	.word	0xfffffffd
	.align		4
        /*0018*/ 	.word	0x00000000
	.align		4
        /*001c*/ 	.word	0xfffffffc


//--------------------- .text.triton_poi_fused__to_copy_arange_clamp_mul_sub_55 --------------------------
	.section	.text.triton_poi_fused__to_copy_arange_clamp_mul_sub_55,"ax",@progbits
	.align	128
        .global         triton_poi_fused__to_copy_arange_clamp_mul_sub_55
        .type           triton_poi_fused__to_copy_arange_clamp_mul_sub_55,@function
        .size           triton_poi_fused__to_copy_arange_clamp_mul_sub_55,(.L_x_1 - triton_poi_fused__to_copy_arange_clamp_mul_sub_55)
        .other          triton_poi_fused__to_copy_arange_clamp_mul_sub_55,@"STO_CUDA_ENTRY STV_DEFAULT"
triton_poi_fused__to_copy_arange_clamp_mul_sub_55:
.text.triton_poi_fused__to_copy_arange_clamp_mul_sub_55:
[----:B------:R-:W0:Y:S02]  /*0000*/  LDC R1, c[0x0][0x28] ;  /* 0x00000a00ff017b82 */ /* 0x000e240000000800 */
[----:B------:R-:W1:Y:S01]  /*0010*/  S2R R0, SR_TID.X ;  /* 0x0000000000007919 */ /* 0x000e620000002100 */
[----:B------:R-:W2:Y:S01]  /*0020*/  S2R R5, SR_CTAID.X ;  /* 0x0000000000057919 */ /* 0x000ea20000002500 */
[----:B-1----:R-:W-:-:S05]  /*0030*/  IMAD.SHL.U32 R0, R0, 0x2, RZ ;  /* 0x0000000200007824 */ /* 0x002fca00078e00ff */
[----:B------:R-:W-:-:S05]  /*0040*/  LOP3.LUT R0, R0, 0x3e, RZ, 0xc0, !PT ;  /* 0x0000003e00007812 */ /* 0x000fca00078ec0ff */
[----:B--2---:R-:W-:-:S04]  /*0050*/  IMAD R5, R5, 0x40, R0 ;  /* 0x0000004005057824 */ /* 0x004fc800078e0200 */
[C---:B------:R-:W-:Y:S01]  /*0060*/  VIADD R0, R5.reuse, 0x1 ;  /* 0x0000000105007836 */ /* 0x040fe20000000000 */
[----:B------:R-:W-:Y:S02]  /*0070*/  I2FP.F32.S32 R2, R5 ;  /* 0x0000000500027245 */ /* 0x000fe40000201400 */
[----:B------:R-:W-:Y:S02]  /*0080*/  ISETP.GE.AND P0, PT, R5, 0x40, PT ;  /* 0x000000400500780c */ /* 0x000fe40003f06270 */
[----:B------:R-:W-:Y:S01]  /*0090*/  I2FP.F32.S32 R0, R0 ;  /* 0x0000000000007245 */ /* 0x000fe20000201400 */
[----:B------:R-:W-:-:S04]  /*00a0*/  FMUL R2, R2, 0.015873016789555549622 ;  /* 0x3c82082102027820 */ /* 0x000fc80000400000 */
[----:B------:R-:W-:Y:S01]  /*00b0*/  FMUL R0, R0, 0.015873016789555549622 ;  /* 0x3c82082100007820 */ /* 0x000fe20000400000 */
[----:B------:R-:W-:Y:S02]  /*00c0*/  FMNMX R4, RZ, R2, !PT ;  /* 0x00000002ff047209 */ /* 0x000fe40007800000 */
[----:B------:R-:W1:Y:S02]  /*00d0*/  LDC.64 R2, c[0x0][0x210] ;  /* 0x00008400ff027b82 */ /* 0x000e640000000a00 */
[----:B------:R-:W-:Y:S01]  /*00e0*/  FMNMX R0, RZ, R0, !PT ;  /* 0x00000000ff007209 */ /* 0x000fe20007800000 */
[----:B------:R-:W2:Y:S08]  /*00f0*/  F2I.TRUNC.NTZ R6, R4 ;  /* 0x0000000400067305 */ /* 0x000eb0000020f100 */
[----:B------:R-:W3:Y:S01]  /*0100*/  F2I.TRUNC.NTZ R7, R0 ;  /* 0x0000000000077305 */ /* 0x000ee2000020f100 */
[----:B--2---:R-:W-:-:S05]  /*0110*/  I2FP.F32.S32 R9, R6 ;  /* 0x0000000600097245 */ /* 0x004fca0000201400 */
[----:B------:R-:W-:Y:S01]  /*0120*/  FADD.SAT R6, R4, -R9 ;  /* 0x8000000904067221 */ /* 0x000fe20000002000 */
[----:B-1----:R-:W-:Y:S01]  /*0130*/  IMAD.WIDE R2, R5, 0x4, R2 ;  /* 0x0000000405027825 */ /* 0x002fe200078e0202 */
[----:B---3--:R-:W-:-:S05]  /*0140*/  I2FP.F32.S32 R7, R7 ;  /* 0x0000000700077245 */ /* 0x008fca0000201400 */
[----:B------:R-:W-:Y:S01]  /*0150*/  FADD.SAT R7, R0, -R7 ;  /* 0x8000000700077221 */ /* 0x000fe20000002000 */
[----:B------:R-:W-:Y:S06]  /*0160*/  @P0 EXIT ;  /* 0x000000000000094d */ /* 0x000fec0003800000 */
[----:B------:R-:W-:Y:S02]  /*0170*/  ULDC.64 UR4, c[0x0][0x208] ;  /* 0x0000820000047ab9 */ /* 0x000fe40000000a00 */
[----:B------:R-:W-:Y:S01]  /*0180*/  STG.E.64 desc[UR4][R2.64], R6 ;  /* 0x0000000602007986 */ /* 0x000fe2000c101b04 */
[----:B------:R-:W-:Y:S05]  /*0190*/  EXIT ;  /* 0x000000000000794d */ /* 0x000fea0003800000 */
.L_x_0:
[----:B------:R-:W-:-:S00]  /*01a0*/  BRA `(.L_x_0) ;  /* 0xfffffffc00fc7947 */ /* 0x000fc0000383ffff */
[----:B------:R-:W-:-:S00]  /*01b0*/  NOP ;  /* 0x0000000000007918 */ /* 0x000fc00000000000 */
        /* <DEDUP_REMOVED lines=12> */
.L_x_1:


//--------------------- .nv.constant0.triton_poi_fused__to_copy_arange_clamp_mul_sub_55 --------------------------
	.section	.nv.constant0.triton_poi_fused__to_copy_arange_clamp_mul_sub_55,"a",@progbits
	.sectionflags	@""
	.align	4
.nv.constant0.triton_poi_fused__to_copy_arange_clamp_mul_sub_55:
	.zero		540
